//
// Generated by NVIDIA NVVM Compiler
//
// Compiler Build ID: CL-36424714
// Cuda compilation tools, release 13.0, V13.0.88
// Based on NVVM 20.0.0
//

.version 9.0
.target sm_100
.address_size 64

	// .globl	_Z17rms_energy_kernelPKfS0_Pfiiiii

.visible .entry _Z17rms_energy_kernelPKfS0_Pfiiiii(
	.param .u64 .ptr .align 1 _Z17rms_energy_kernelPKfS0_Pfiiiii_param_0,
	.param .u64 .ptr .align 1 _Z17rms_energy_kernelPKfS0_Pfiiiii_param_1,
	.param .u64 .ptr .align 1 _Z17rms_energy_kernelPKfS0_Pfiiiii_param_2,
	.param .u32 _Z17rms_energy_kernelPKfS0_Pfiiiii_param_3,
	.param .u32 _Z17rms_energy_kernelPKfS0_Pfiiiii_param_4,
	.param .u32 _Z17rms_energy_kernelPKfS0_Pfiiiii_param_5,
	.param .u32 _Z17rms_energy_kernelPKfS0_Pfiiiii_param_6,
	.param .u32 _Z17rms_energy_kernelPKfS0_Pfiiiii_param_7
)
{
	.reg .pred 	%p<12>;
	.reg .b32 	%r<51>;
	.reg .b32 	%f<106>;
	.reg .b64 	%rd<25>;

	ld.param.u64 	%rd4, [_Z17rms_energy_kernelPKfS0_Pfiiiii_param_0];
	ld.param.u64 	%rd5, [_Z17rms_energy_kernelPKfS0_Pfiiiii_param_1];
	ld.param.u64 	%rd3, [_Z17rms_energy_kernelPKfS0_Pfiiiii_param_2];
	ld.param.u32 	%r28, [_Z17rms_energy_kernelPKfS0_Pfiiiii_param_3];
	ld.param.u32 	%r24, [_Z17rms_energy_kernelPKfS0_Pfiiiii_param_4];
	ld.param.u32 	%r25, [_Z17rms_energy_kernelPKfS0_Pfiiiii_param_5];
	ld.param.u32 	%r26, [_Z17rms_energy_kernelPKfS0_Pfiiiii_param_6];
	ld.param.u32 	%r27, [_Z17rms_energy_kernelPKfS0_Pfiiiii_param_7];
	cvta.to.global.u64 	%rd1, %rd5;
	cvta.to.global.u64 	%rd2, %rd4;
	mov.u32 	%r29, %ctaid.x;
	mov.u32 	%r30, %ntid.x;
	mov.u32 	%r31, %tid.x;
	mad.lo.s32 	%r1, %r29, %r30, %r31;
	setp.ge.s32 	%p1, %r1, %r28;
	mov.f32 	%f104, 0f00000000;
	@%p1 bra 	$L__BB0_17;
	setp.lt.s32 	%p2, %r24, 1;
	@%p2 bra 	$L__BB0_16;
	setp.lt.s32 	%p3, %r25, 1;
	@%p3 bra 	$L__BB0_16;
	and.b32  	%r2, %r25, 7;
	and.b32  	%r3, %r25, 3;
	and.b32  	%r4, %r25, 2147483640;
	and.b32  	%r5, %r25, 1;
	neg.s32 	%r6, %r4;
	mul.lo.s32 	%r7, %r26, %r1;
	mul.lo.s32 	%r8, %r24, %r1;
	mov.f32 	%f104, 0f00000000;
	mov.b32 	%r44, 0;
$L__BB0_4:
	setp.lt.u32 	%p4, %r25, 8;
	add.s32 	%r34, %r44, %r8;
	mul.lo.s32 	%r10, %r34, %r25;
	add.s32 	%r35, %r44, %r7;
	mul.lo.s32 	%r11, %r35, %r27;
	mov.b32 	%r49, 0;
	@%p4 bra 	$L__BB0_7;
	mov.u32 	%r45, %r11;
	mov.u32 	%r46, %r10;
	mov.u32 	%r47, %r6;
$L__BB0_6:
	.pragma "nounroll";
	mul.wide.s32 	%rd6, %r46, 4;
	add.s64 	%rd7, %rd2, %rd6;
	mul.wide.s32 	%rd8, %r45, 4;
	add.s64 	%rd9, %rd1, %rd8;
	ld.global.f32 	%f19, [%rd7];
	ld.global.f32 	%f20, [%rd9];
	mul.f32 	%f21, %f19, %f19;
	mul.f32 	%f22, %f21, %f20;
	fma.rn.f32 	%f23, %f20, %f22, %f104;
	ld.global.f32 	%f24, [%rd7+4];
	ld.global.f32 	%f25, [%rd9+4];
	mul.f32 	%f26, %f24, %f24;
	mul.f32 	%f27, %f26, %f25;
	fma.rn.f32 	%f28, %f25, %f27, %f23;
	ld.global.f32 	%f29, [%rd7+8];
	ld.global.f32 	%f30, [%rd9+8];
	mul.f32 	%f31, %f29, %f29;
	mul.f32 	%f32, %f31, %f30;
	fma.rn.f32 	%f33, %f30, %f32, %f28;
	ld.global.f32 	%f34, [%rd7+12];
	ld.global.f32 	%f35, [%rd9+12];
	mul.f32 	%f36, %f34, %f34;
	mul.f32 	%f37, %f36, %f35;
	fma.rn.f32 	%f38, %f35, %f37, %f33;
	ld.global.f32 	%f39, [%rd7+16];
	ld.global.f32 	%f40, [%rd9+16];
	mul.f32 	%f41, %f39, %f39;
	mul.f32 	%f42, %f41, %f40;
	fma.rn.f32 	%f43, %f40, %f42, %f38;
	ld.global.f32 	%f44, [%rd7+20];
	ld.global.f32 	%f45, [%rd9+20];
	mul.f32 	%f46, %f44, %f44;
	mul.f32 	%f47, %f46, %f45;
	fma.rn.f32 	%f48, %f45, %f47, %f43;
	ld.global.f32 	%f49, [%rd7+24];
	ld.global.f32 	%f50, [%rd9+24];
	mul.f32 	%f51, %f49, %f49;
	mul.f32 	%f52, %f51, %f50;
	fma.rn.f32 	%f53, %f50, %f52, %f48;
	ld.global.f32 	%f54, [%rd7+28];
	ld.global.f32 	%f55, [%rd9+28];
	mul.f32 	%f56, %f54, %f54;
	mul.f32 	%f57, %f56, %f55;
	fma.rn.f32 	%f104, %f55, %f57, %f53;
	add.s32 	%r47, %r47, 8;
	add.s32 	%r46, %r46, 8;
	add.s32 	%r45, %r45, 8;
	setp.ne.s32 	%p5, %r47, 0;
	mov.u32 	%r49, %r4;
	@%p5 bra 	$L__BB0_6;
$L__BB0_7:
	setp.eq.s32 	%p6, %r2, 0;
	@%p6 bra 	$L__BB0_15;
	add.s32 	%r36, %r2, -1;
	setp.lt.u32 	%p7, %r36, 3;
	@%p7 bra 	$L__BB0_10;
	add.s32 	%r37, %r49, %r10;
	mul.wide.s32 	%rd10, %r37, 4;
	add.s64 	%rd11, %rd2, %rd10;
	ld.global.f32 	%f59, [%rd11];
	add.s32 	%r38, %r49, %r11;
	mul.wide.s32 	%rd12, %r38, 4;
	add.s64 	%rd13, %rd1, %rd12;
	ld.global.f32 	%f60, [%rd13];
	mul.f32 	%f61, %f59, %f59;
	mul.f32 	%f62, %f61, %f60;
	fma.rn.f32 	%f63, %f60, %f62, %f104;
	ld.global.f32 	%f64, [%rd11+4];
	ld.global.f32 	%f65, [%rd13+4];
	mul.f32 	%f66, %f64, %f64;
	mul.f32 	%f67, %f66, %f65;
	fma.rn.f32 	%f68, %f65, %f67, %f63;
	ld.global.f32 	%f69, [%rd11+8];
	ld.global.f32 	%f70, [%rd13+8];
	mul.f32 	%f71, %f69, %f69;
	mul.f32 	%f72, %f71, %f70;
	fma.rn.f32 	%f73, %f70, %f72, %f68;
	ld.global.f32 	%f74, [%rd11+12];
	ld.global.f32 	%f75, [%rd13+12];
	mul.f32 	%f76, %f74, %f74;
	mul.f32 	%f77, %f76, %f75;
	fma.rn.f32 	%f104, %f75, %f77, %f73;
	add.s32 	%r49, %r49, 4;
$L__BB0_10:
	setp.eq.s32 	%p8, %r3, 0;
	@%p8 bra 	$L__BB0_15;
	setp.eq.s32 	%p9, %r3, 1;
	@%p9 bra 	$L__BB0_13;
	add.s32 	%r39, %r49, %r10;
	mul.wide.s32 	%rd14, %r39, 4;
	add.s64 	%rd15, %rd2, %rd14;
	ld.global.f32 	%f79, [%rd15];
	add.s32 	%r40, %r49, %r11;
	mul.wide.s32 	%rd16, %r40, 4;
	add.s64 	%rd17, %rd1, %rd16;
	ld.global.f32 	%f80, [%rd17];
	mul.f32 	%f81, %f79, %f79;
	mul.f32 	%f82, %f81, %f80;
	fma.rn.f32 	%f83, %f80, %f82, %f104;
	ld.global.f32 	%f84, [%rd15+4];
	ld.global.f32 	%f85, [%rd17+4];
	mul.f32 	%f86, %f84, %f84;
	mul.f32 	%f87, %f86, %f85;
	fma.rn.f32 	%f104, %f85, %f87, %f83;
	add.s32 	%r49, %r49, 2;
$L__BB0_13:
	setp.eq.s32 	%p10, %r5, 0;
	@%p10 bra 	$L__BB0_15;
	add.s32 	%r41, %r49, %r10;
	mul.wide.s32 	%rd18, %r41, 4;
	add.s64 	%rd19, %rd2, %rd18;
	ld.global.f32 	%f88, [%rd19];
	add.s32 	%r42, %r49, %r11;
	mul.wide.s32 	%rd20, %r42, 4;
	add.s64 	%rd21, %rd1, %rd20;
	ld.global.f32 	%f89, [%rd21];
	mul.f32 	%f90, %f88, %f88;
	mul.f32 	%f91, %f90, %f89;
	fma.rn.f32 	%f104, %f89, %f91, %f104;
$L__BB0_15:
	add.s32 	%r44, %r44, 1;
	setp.ne.s32 	%p11, %r44, %r24;
	@%p11 bra 	$L__BB0_4;
$L__BB0_16:
	mul.lo.s32 	%r43, %r25, %r24;
	cvt.rn.f32.s32 	%f92, %r43;
	div.rn.f32 	%f93, %f104, %f92;
	sqrt.rn.f32 	%f94, %f93;
	cvta.to.global.u64 	%rd22, %rd3;
	mul.wide.s32 	%rd23, %r1, 4;
	add.s64 	%rd24, %rd22, %rd23;
	st.global.f32 	[%rd24], %f94;
$L__BB0_17:
	ret;

}


// ===== COMPILED SASS (sm_100) =====

	.target	sm_100

	.elftype	@"ET_EXEC"


//--------------------- .note.nv.tkinfo           --------------------------
	.section	.note.nv.tkinfo,"",@"SHT_NOTE"
	.sectionflags	@"SHF_NOTE_NV_TKINFO"
	.tkinfo
        /*0018*/ 	.word	0x00000002
        /*0030*/ 	.string	""
        /*0030*/ 	.string	"ptxas"
        /*0030*/ 	.string	"Cuda compilation tools, release 13.0, V13.0.88"
        /*0030*/ 	.string	"Build cuda_13.0.r13.0/compiler.36424714_0"
        /*0030*/ 	.string	"-arch sm_100 -m 64 "



//--------------------- .note.nv.cuinfo           --------------------------
	.section	.note.nv.cuinfo,"",@"SHT_NOTE"
	.sectionflags	@"SHF_NOTE_NV_CUINFO"
        /*0018*/ 	.short	0x0002
        /*001a*/ 	.short	0x0064
        /*001c*/ 	.short	0x0082
	.zero		2


//--------------------- .nv.info                  --------------------------
	.section	.nv.info,"",@"SHT_CUDA_INFO"
	.align	4


	//----- nvinfo : EIATTR_REGCOUNT
	.align		4
        /*0000*/ 	.byte	0x04, 0x2f
        /*0002*/ 	.short	(.L_1 - .L_0)
	.align		4
.L_0:
        /*0004*/ 	.word	index@(_Z17rms_energy_kernelPKfS0_Pfiiiii)
        /*0008*/ 	.word	0x00000020


	//----- nvinfo : EIATTR_FRAME_SIZE
	.align		4
.L_1:
        /*000c*/ 	.byte	0x04, 0x11
        /*000e*/ 	.short	(.L_3 - .L_2)
	.align		4
.L_2:
        /*0010*/ 	.word	index@($__internal_1_$__cuda_sm3x_div_rn_noftz_f32_slowpath)
        /*0014*/ 	.word	0x00000000


	//----- nvinfo : EIATTR_FRAME_SIZE
	.align		4
.L_3:
        /*0018*/ 	.byte	0x04, 0x11
        /*001a*/ 	.short	(.L_5 - .L_4)
	.align		4
.L_4:
        /*001c*/ 	.word	index@($__internal_0_$__cuda_sm20_sqrt_rn_f32_slowpath)
        /*0020*/ 	.word	0x00000000


	//----- nvinfo : EIATTR_FRAME_SIZE
	.align		4
.L_5:
        /*0024*/ 	.byte	0x04, 0x11
        /*0026*/ 	.short	(.L_7 - .L_6)
	.align		4
.L_6:
        /*0028*/ 	.word	index@(_Z17rms_energy_kernelPKfS0_Pfiiiii)
        /*002c*/ 	.word	0x00000000


	//----- nvinfo : EIATTR_MIN_STACK_SIZE
	.align		4
.L_7:
        /*0030*/ 	.byte	0x04, 0x12
        /*0032*/ 	.short	(.L_9 - .L_8)
	.align		4
.L_8:
        /*0034*/ 	.word	index@(_Z17rms_energy_kernelPKfS0_Pfiiiii)
        /*0038*/ 	.word	0x00000000
.L_9:


//--------------------- .nv.compat                --------------------------
	.section	.nv.compat,"",@"SHT_CUDA_COMPAT_INFO"
	.align	4
        /*0000*/ 	.byte	0x02, 0x09, 0x00, 0x00, 0x02, 0x02, 0x01, 0x00, 0x02, 0x05, 0x05, 0x00, 0x03, 0x07, 0x01, 0x01
        /*0010*/ 	.byte	0x02, 0x03, 0x00, 0x00, 0x02, 0x06, 0x01, 0x00, 0x04, 0x0b, 0x08, 0x00, 0x01, 0x00, 0x00, 0x00
        /*0020*/ 	.byte	0x00, 0x00, 0x00, 0x00


//--------------------- .nv.info._Z17rms_energy_kernelPKfS0_Pfiiiii --------------------------
	.section	.nv.info._Z17rms_energy_kernelPKfS0_Pfiiiii,"",@"SHT_CUDA_INFO"
	.sectionflags	@""
	.align	4


	//----- nvinfo : EIATTR_CUDA_API_VERSION
	.align		4
        /*0000*/ 	.byte	0x04, 0x37
        /*0002*/ 	.short	(.L_11 - .L_10)
.L_10:
        /*0004*/ 	.word	0x00000082


	//----- nvinfo : EIATTR_KPARAM_INFO
	.align		4
.L_11:
        /*0008*/ 	.byte	0x04, 0x17
        /*000a*/ 	.short	(.L_13 - .L_12)
.L_12:
        /*000c*/ 	.word	0x00000000
        /*0010*/ 	.short	0x0007
        /*0012*/ 	.short	0x0028
        /*0014*/ 	.byte	0x00, 0xf0, 0x11, 0x00


	//----- nvinfo : EIATTR_KPARAM_INFO
	.align		4
.L_13:
        /*0018*/ 	.byte	0x04, 0x17
        /*001a*/ 	.short	(.L_15 - .L_14)
.L_14:
        /*001c*/ 	.word	0x00000000
        /*0020*/ 	.short	0x0006
        /*0022*/ 	.short	0x0024
        /*0024*/ 	.byte	0x00, 0xf0, 0x11, 0x00


	//----- nvinfo : EIATTR_KPARAM_INFO
	.align		4
.L_15:
        /*0028*/ 	.byte	0x04, 0x17
        /*002a*/ 	.short	(.L_17 - .L_16)
.L_16:
        /*002c*/ 	.word	0x00000000
        /*0030*/ 	.short	0x0005
        /*0032*/ 	.short	0x0020
        /*0034*/ 	.byte	0x00, 0xf0, 0x11, 0x00


	//----- nvinfo : EIATTR_KPARAM_INFO
	.align		4
.L_17:
        /*0038*/ 	.byte	0x04, 0x17
        /*003a*/ 	.short	(.L_19 - .L_18)
.L_18:
        /*003c*/ 	.word	0x00000000
        /*0040*/ 	.short	0x0004
        /*0042*/ 	.short	0x001c
        /*0044*/ 	.byte	0x00, 0xf0, 0x11, 0x00


	//----- nvinfo : EIATTR_KPARAM_INFO
	.align		4
.L_19:
        /*0048*/ 	.byte	0x04, 0x17
        /*004a*/ 	.short	(.L_21 - .L_20)
.L_20:
        /*004c*/ 	.word	0x00000000
        /*0050*/ 	.short	0x0003
        /*0052*/ 	.short	0x0018
        /*0054*/ 	.byte	0x00, 0xf0, 0x11, 0x00


	//----- nvinfo : EIATTR_KPARAM_INFO
	.align		4
.L_21:
        /*0058*/ 	.byte	0x04, 0x17
        /*005a*/ 	.short	(.L_23 - .L_22)
.L_22:
        /*005c*/ 	.word	0x00000000
        /*0060*/ 	.short	0x0002
        /*0062*/ 	.short	0x0010
        /*0064*/ 	.byte	0x00, 0xf5, 0x21, 0x00


	//----- nvinfo : EIATTR_KPARAM_INFO
	.align		4
.L_23:
        /*0068*/ 	.byte	0x04, 0x17
        /*006a*/ 	.short	(.L_25 - .L_24)
.L_24:
        /*006c*/ 	.word	0x00000000
        /*0070*/ 	.short	0x0001
        /*0072*/ 	.short	0x0008
        /*0074*/ 	.byte	0x00, 0xf5, 0x21, 0x00


	//----- nvinfo : EIATTR_KPARAM_INFO
	.align		4
.L_25:
        /*0078*/ 	.byte	0x04, 0x17
        /*007a*/ 	.short	(.L_27 - .L_26)
.L_26:
        /*007c*/ 	.word	0x00000000
        /*0080*/ 	.short	0x0000
        /*0082*/ 	.short	0x0000
        /*0084*/ 	.byte	0x00, 0xf5, 0x21, 0x00


	//----- nvinfo : EIATTR_SPARSE_MMA_MASK
	.align		4
.L_27:
        /*0088*/ 	.byte	0x03, 0x50
        /*008a*/ 	.short	0x0000


	//----- nvinfo : EIATTR_MAXREG_COUNT
	.align		4
        /*008c*/ 	.byte	0x03, 0x1b
        /*008e*/ 	.short	0x00ff


	//----- nvinfo : EIATTR_MERCURY_ISA_VERSION
	.align		4
        /*0090*/ 	.byte	0x03, 0x5f
        /*0092*/ 	.short	0x0101


	//----- nvinfo : EIATTR_VRC_CTA_INIT_COUNT
	.align		4
        /*0094*/ 	.byte	0x02, 0x4a
	.zero		1
	.zero		1


	//----- nvinfo : EIATTR_EXIT_INSTR_OFFSETS
	.align		4
        /*0098*/ 	.byte	0x04, 0x1c
        /*009a*/ 	.short	(.L_29 - .L_28)


	//   ....[0]....
.L_28:
        /*009c*/ 	.word	0x00000070


	//   ....[1]....
        /*00a0*/ 	.word	0x00000b80


	//----- nvinfo : EIATTR_CRS_STACK_SIZE
	.align		4
.L_29:
        /*00a4*/ 	.byte	0x04, 0x1e
        /*00a6*/ 	.short	(.L_31 - .L_30)
.L_30:
        /*00a8*/ 	.word	0x00000000


	//----- nvinfo : EIATTR_CBANK_PARAM_SIZE
	.align		4
.L_31:
        /*00ac*/ 	.byte	0x03, 0x19
        /*00ae*/ 	.short	0x002c


	//----- nvinfo : EIATTR_PARAM_CBANK
	.align		4
        /*00b0*/ 	.byte	0x04, 0x0a
        /*00b2*/ 	.short	(.L_33 - .L_32)
	.align		4
.L_32:
        /*00b4*/ 	.word	index@(.nv.constant0._Z17rms_energy_kernelPKfS0_Pfiiiii)
        /*00b8*/ 	.short	0x0380
        /*00ba*/ 	.short	0x002c


	//----- nvinfo : EIATTR_SW_WAR
	.align		4
.L_33:
        /*00bc*/ 	.byte	0x04, 0x36
        /*00be*/ 	.short	(.L_35 - .L_34)
.L_34:
        /*00c0*/ 	.word	0x00000008
.L_35:


//--------------------- .nv.callgraph             --------------------------
	.section	.nv.callgraph,"",@"SHT_CUDA_CALLGRAPH"
	.align	4
	.sectionentsize	8
	.align		4
        /*0000*/ 	.word	0x00000000
	.align		4
        /*0004*/ 	.word	0xffffffff
	.align		4
        /*0008*/ 	.word	0x00000000
	.align		4
        /*000c*/ 	.word	0xfffffffe
	.align		4
        /*0010*/ 	.word	0x00000000
	.align		4
        /*0014*/ 	.word	0xfffffffd
	.align		4
        /*0018*/ 	.word	0x00000000
	.align		4
        /*001c*/ 	.word	0xfffffffc


//--------------------- .text._Z17rms_energy_kernelPKfS0_Pfiiiii --------------------------
	.section	.text._Z17rms_energy_kernelPKfS0_Pfiiiii,"ax",@progbits
	.align	128
        .global         _Z17rms_energy_kernelPKfS0_Pfiiiii
        .type           _Z17rms_energy_kernelPKfS0_Pfiiiii,@function
        .size           _Z17rms_energy_kernelPKfS0_Pfiiiii,(.L_x_25 - _Z17rms_energy_kernelPKfS0_Pfiiiii)
        .other          _Z17rms_energy_kernelPKfS0_Pfiiiii,@"STO_CUDA_ENTRY STV_DEFAULT"
_Z17rms_energy_kernelPKfS0_Pfiiiii:
.text._Z17rms_energy_kernelPKfS0_Pfiiiii:
[----:B------:R-:W-:Y:S01]  /*0000*/  LDC R1, c[0x0][0x37c] ;  /* 0x0000df00ff017b82 */ /* 0x000fe20000000800 */
[----:B------:R-:W0:Y:S07]  /*0010*/  S2R R3, SR_TID.X ;  /* 0x0000000000037919 */ /* 0x000e2e0000002100 */
[----:B------:R-:W0:Y:S01]  /*0020*/  S2UR UR4, SR_CTAID.X ;  /* 0x00000000000479c3 */ /* 0x000e220000002500 */
[----:B------:R-:W1:Y:S07]  /*0030*/  LDCU UR5, c[0x0][0x398] ;  /* 0x00007300ff0577ac */ /* 0x000e6e0008000800 */
[----:B------:R-:W0:Y:S02]  /*0040*/  LDC R4, c[0x0][0x360] ;  /* 0x0000d800ff047b82 */ /* 0x000e240000000800 */
[----:B0-----:R-:W-:-:S05]  /*0050*/  IMAD R4, R4, UR4, R3 ;  /* 0x0000000404047c24 */ /* 0x001fca000f8e0203 */
[----:B-1----:R-:W-:-:S13]  /*0060*/  ISETP.GE.AND P0, PT, R4, UR5, PT ;  /* 0x0000000504007c0c */ /* 0x002fda000bf06270 */
[----:B------:R-:W-:Y:S05]  /*0070*/  @P0 EXIT ;  /* 0x000000000000094d */ /* 0x000fea0003800000 */
[----:B------:R-:W0:Y:S01]  /*0080*/  LDCU UR4, c[0x0][0x3a0] ;  /* 0x00007400ff0477ac */ /* 0x000e220008000800 */
[----:B------:R-:W-:Y:S01]  /*0090*/  HFMA2 R5, -RZ, RZ, 0, 0 ;  /* 0x00000000ff057431 */ /* 0x000fe200000001ff */
[----:B------:R-:W1:Y:S01]  /*00a0*/  LDCU UR6, c[0x0][0x39c] ;  /* 0x00007380ff0677ac */ /* 0x000e620008000800 */
[----:B0-----:R-:W-:Y:S01]  /*00b0*/  MOV R2, UR4 ;  /* 0x0000000400027c02 */ /* 0x001fe20008000f00 */
[----:B------:R-:W0:Y:S03]  /*00c0*/  LDCU.64 UR4, c[0x0][0x358] ;  /* 0x00006b00ff0477ac */ /* 0x000e260008000a00 */
[----:B------:R-:W-:Y:S01]  /*00d0*/  ISETP.GE.AND P0, PT, R2, 0x1, PT ;  /* 0x000000010200780c */ /* 0x000fe20003f06270 */
[----:B-1----:R-:W-:-:S06]  /*00e0*/  UISETP.GE.AND UP0, UPT, UR6, 0x1, UPT ;  /* 0x000000010600788c */ /* 0x002fcc000bf06270 */
[----:B------:R-:W-:-:S13]  /*00f0*/  PLOP3.LUT P0, PT, P0, PT, UP0, 0x5d, 0xd5 ;  /* 0x0000000000d5781c */ /* 0x000fda000070eb0d */
[----:B0-----:R-:W-:Y:S05]  /*0100*/  @P0 BRA `(.L_x_0) ;  /* 0x0000000800200947 */ /* 0x001fea0003800000 */
[C---:B------:R-:W-:Y:S01]  /*0110*/  LOP3.LUT R0, R2.reuse, 0x7ffffff8, RZ, 0xc0, !PT ;  /* 0x7ffffff802007812 */ /* 0x040fe200078ec0ff */
[----:B------:R-:W-:Y:S01]  /*0120*/  IMAD.MOV.U32 R5, RZ, RZ, RZ ;  /* 0x000000ffff057224 */ /* 0x000fe200078e00ff */
[C---:B------:R-:W-:Y:S02]  /*0130*/  LOP3.LUT R18, R2.reuse, 0x7, RZ, 0xc0, !PT ;  /* 0x0000000702127812 */ /* 0x040fe400078ec0ff */
[----:B------:R-:W-:Y:S02]  /*0140*/  LOP3.LUT R12, R2, 0x3, RZ, 0xc0, !PT ;  /* 0x00000003020c7812 */ /* 0x000fe400078ec0ff */
[----:B------:R-:W-:Y:S02]  /*0150*/  MOV R13, RZ ;  /* 0x000000ff000d7202 */ /* 0x000fe40000000f00 */
[----:B------:R-:W-:-:S07]  /*0160*/  IADD3 R14, PT, PT, -R0, RZ, RZ ;  /* 0x000000ff000e7210 */ /* 0x000fce0007ffe1ff */
.L_x_5:
[----:B------:R-:W0:Y:S01]  /*0170*/  LDC.64 R2, c[0x0][0x3a0] ;  /* 0x0000e800ff027b82 */ /* 0x000e220000000a00 */
[----:B------:R-:W1:Y:S01]  /*0180*/  LDCU UR6, c[0x0][0x39c] ;  /* 0x00007380ff0677ac */ /* 0x000e620008000800 */
[----:B------:R-:W-:Y:S01]  /*0190*/  MOV R20, RZ ;  /* 0x000000ff00147202 */ /* 0x000fe20000000f00 */
[----:B------:R-:W2:Y:S01]  /*01a0*/  LDCU UR7, c[0x0][0x3a8] ;  /* 0x00007500ff0777ac */ /* 0x000ea20008000800 */
[--C-:B-1----:R-:W-:Y:S01]  /*01b0*/  IMAD R15, R4, UR6, R13.reuse ;  /* 0x00000006040f7c24 */ /* 0x102fe2000f8e020d */
[----:B0-----:R-:W-:Y:S01]  /*01c0*/  ISETP.GE.U32.AND P1, PT, R2, 0x8, PT ;  /* 0x000000080200780c */ /* 0x001fe20003f26070 */
[----:B------:R-:W-:Y:S02]  /*01d0*/  IMAD R3, R4, R3, R13 ;  /* 0x0000000304037224 */ /* 0x000fe400078e020d */
[----:B------:R-:W-:Y:S02]  /*01e0*/  VIADD R13, R13, 0x1 ;  /* 0x000000010d0d7836 */ /* 0x000fe40000000000 */
[----:B--2---:R-:W-:-:S02]  /*01f0*/  IMAD R3, R3, UR7, RZ ;  /* 0x0000000703037c24 */ /* 0x004fc4000f8e02ff */
[----:B------:R-:W-:Y:S01]  /*0200*/  IMAD R15, R15, R2, RZ ;  /* 0x000000020f0f7224 */ /* 0x000fe200078e02ff */
[----:B------:R-:W-:-:S05]  /*0210*/  ISETP.NE.AND P0, PT, R13, UR6, PT ;  /* 0x000000060d007c0c */ /* 0x000fca000bf05270 */
[----:B------:R-:W-:Y:S08]  /*0220*/  @!P1 BRA `(.L_x_1) ;  /* 0x0000000000d49947 */ /* 0x000ff00003800000 */
[----:B------:R-:W-:Y:S01]  /*0230*/  MOV R11, R3 ;  /* 0x00000003000b7202 */ /* 0x000fe20000000f00 */
[----:B------:R-:W-:Y:S01]  /*0240*/  IMAD.MOV.U32 R17, RZ, RZ, R15 ;  /* 0x000000ffff117224 */ /* 0x000fe200078e000f */
[----:B------:R-:W-:-:S07]  /*0250*/  MOV R10, R14 ;  /* 0x0000000e000a7202 */ /* 0x000fce0000000f00 */
.L_x_2:
[----:B------:R-:W0:Y:S08]  /*0260*/  LDC.64 R8, c[0x0][0x380] ;  /* 0x0000e000ff087b82 */ /* 0x000e300000000a00 */
[----:B------:R-:W1:Y:S01]  /*0270*/  LDC.64 R6, c[0x0][0x388] ;  /* 0x0000e200ff067b82 */ /* 0x000e620000000a00 */
[----:B0-----:R-:W-:-:S05]  /*0280*/  IMAD.WIDE R8, R17, 0x4, R8 ;  /* 0x0000000411087825 */ /* 0x001fca00078e0208 */
[----:B------:R-:W2:Y:S01]  /*0290*/  LDG.E R16, desc[UR4][R8.64] ;  /* 0x0000000408107981 */ /* 0x000ea2000c1e1900 */
[----:B-1----:R-:W-:-:S03]  /*02a0*/  IMAD.WIDE R6, R11, 0x4, R6 ;  /* 0x000000040b067825 */ /* 0x002fc600078e0206 */
[----:B------:R-:W3:Y:S04]  /*02b0*/  LDG.E R23, desc[UR4][R8.64+0x4] ;  /* 0x0000040408177981 */ /* 0x000ee8000c1e1900 */
[----:B------:R-:W4:Y:S04]  /*02c0*/  LDG.E R24, desc[UR4][R6.64] ;  /* 0x0000000406187981 */ /* 0x000f28000c1e1900 */
[----:B------:R-:W5:Y:S04]  /*02d0*/  LDG.E R22, desc[UR4][R6.64+0x4] ;  /* 0x0000040406167981 */ /* 0x000f68000c1e1900 */
[----:B------:R-:W5:Y:S04]  /*02e0*/  LDG.E R20, desc[UR4][R8.64+0xc] ;  /* 0x00000c0408147981 */ /* 0x000f68000c1e1900 */
[----:B------:R-:W5:Y:S04]  /*02f0*/  LDG.E R26, desc[UR4][R8.64+0x14] ;  /* 0x00001404081a7981 */ /* 0x000f68000c1e1900 */
[----:B------:R-:W5:Y:S04]  /*0300*/  LDG.E R27, desc[UR4][R8.64+0x1c] ;  /* 0x00001c04081b7981 */ /* 0x000f68000c1e1900 */
[----:B------:R-:W5:Y:S04]  /*0310*/  LDG.E R28, desc[UR4][R6.64+0x18] ;  /* 0x00001804061c7981 */ /* 0x000f68000c1e1900 */
[----:B------:R-:W5:Y:S01]  /*0320*/  LDG.E R29, desc[UR4][R6.64+0x1c] ;  /* 0x00001c04061d7981 */ /* 0x000f62000c1e1900 */
[----:B--2---:R-:W-:-:S03]  /*0330*/  FMUL R19, R16, R16 ;  /* 0x0000001010137220 */ /* 0x004fc60000400000 */
[----:B------:R-:W2:Y:S01]  /*0340*/  LDG.E R16, desc[UR4][R8.64+0x8] ;  /* 0x0000080408107981 */ /* 0x000ea2000c1e1900 */
[----:B---3--:R-:W-:Y:S01]  /*0350*/  FMUL R25, R23, R23 ;  /* 0x0000001717197220 */ /* 0x008fe20000400000 */
[----:B----4-:R-:W-:Y:S02]  /*0360*/  FMUL R21, R24, R19 ;  /* 0x0000001318157220 */ /* 0x010fe40000400000 */
[----:B------:R-:W3:Y:S01]  /*0370*/  LDG.E R19, desc[UR4][R6.64+0x8] ;  /* 0x0000080406137981 */ /* 0x000ee2000c1e1900 */
[----:B-----5:R-:W-:Y:S01]  /*0380*/  FMUL R25, R22, R25 ;  /* 0x0000001916197220 */ /* 0x020fe20000400000 */
[----:B------:R-:W-:Y:S02]  /*0390*/  FFMA R23, R24, R21, R5 ;  /* 0x0000001518177223 */ /* 0x000fe40000000005 */
[----:B------:R-:W4:Y:S04]  /*03a0*/  LDG.E R5, desc[UR4][R6.64+0xc] ;  /* 0x00000c0406057981 */ /* 0x000f28000c1e1900 */
[----:B------:R-:W5:Y:S01]  /*03b0*/  LDG.E R21, desc[UR4][R8.64+0x10] ;  /* 0x0000100408157981 */ /* 0x000f62000c1e1900 */
[----:B------:R-:W-:-:S03]  /*03c0*/  FFMA R22, R22, R25, R23 ;  /* 0x0000001916167223 */ /* 0x000fc60000000017 */
[----:B------:R-:W5:Y:S04]  /*03d0*/  LDG.E R25, desc[UR4][R6.64+0x10] ;  /* 0x0000100406197981 */ /* 0x000f68000c1e1900 */
[----:B------:R0:W5:Y:S04]  /*03e0*/  LDG.E R23, desc[UR4][R6.64+0x14] ;  /* 0x0000140406177981 */ /* 0x000168000c1e1900 */
[----:B------:R-:W5:Y:S01]  /*03f0*/  LDG.E R24, desc[UR4][R8.64+0x18] ;  /* 0x0000180408187981 */ /* 0x000f62000c1e1900 */
[----:B------:R-:W-:Y:S01]  /*0400*/  FMUL R20, R20, R20 ;  /* 0x0000001414147220 */ /* 0x000fe20000400000 */
[----:B------:R-:W-:Y:S01]  /*0410*/  IADD3 R10, PT, PT, R10, 0x8, RZ ;  /* 0x000000080a0a7810 */ /* 0x000fe20007ffe0ff */
[----:B------:R-:W-:-:S03]  /*0420*/  FMUL R26, R26, R26 ;  /* 0x0000001a1a1a7220 */ /* 0x000fc60000400000 */
[----:B------:R-:W-:Y:S01]  /*0430*/  ISETP.NE.AND P1, PT, R10, RZ, PT ;  /* 0x000000ff0a00720c */ /* 0x000fe20003f25270 */
[----:B0-----:R-:W-:-:S04]  /*0440*/  FMUL R6, R27, R27 ;  /* 0x0000001b1b067220 */ /* 0x001fc80000400000 */
[----:B------:R-:W-:Y:S01]  /*0450*/  FMUL R6, R29, R6 ;  /* 0x000000061d067220 */ /* 0x000fe20000400000 */
[----:B------:R-:W-:Y:S01]  /*0460*/  VIADD R17, R17, 0x8 ;  /* 0x0000000811117836 */ /* 0x000fe20000000000 */
[----:B------:R-:W-:Y:S01]  /*0470*/  IADD3 R11, PT, PT, R11, 0x8, RZ ;  /* 0x000000080b0b7810 */ /* 0x000fe20007ffe0ff */
[----:B--2---:R-:W-:-:S04]  /*0480*/  FMUL R16, R16, R16 ;  /* 0x0000001010107220 */ /* 0x004fc80000400000 */
[----:B---3--:R-:W-:-:S04]  /*0490*/  FMUL R16, R19, R16 ;  /* 0x0000001013107220 */ /* 0x008fc80000400000 */
[----:B------:R-:W-:Y:S01]  /*04a0*/  FFMA R16, R19, R16, R22 ;  /* 0x0000001013107223 */ /* 0x000fe20000000016 */
[----:B----4-:R-:W-:Y:S01]  /*04b0*/  FMUL R20, R5, R20 ;  /* 0x0000001405147220 */ /* 0x010fe20000400000 */
[----:B-----5:R-:W-:-:S03]  /*04c0*/  FMUL R22, R21, R21 ;  /* 0x0000001515167220 */ /* 0x020fc60000400000 */
[----:B------:R-:W-:Y:S01]  /*04d0*/  FFMA R16, R5, R20, R16 ;  /* 0x0000001405107223 */ /* 0x000fe20000000010 */
[----:B------:R-:W-:-:S04]  /*04e0*/  FMUL R22, R25, R22 ;  /* 0x0000001619167220 */ /* 0x000fc80000400000 */
[----:B------:R-:W-:Y:S01]  /*04f0*/  FFMA R16, R25, R22, R16 ;  /* 0x0000001619107223 */ /* 0x000fe20000000010 */
[----:B------:R-:W-:Y:S01]  /*0500*/  FMUL R26, R23, R26 ;  /* 0x0000001a171a7220 */ /* 0x000fe20000400000 */
[----:B------:R-:W-:-:S03]  /*0510*/  FMUL R5, R24, R24 ;  /* 0x0000001818057220 */ /* 0x000fc60000400000 */
[----:B------:R-:W-:Y:S01]  /*0520*/  FFMA R23, R23, R26, R16 ;  /* 0x0000001a17177223 */ /* 0x000fe20000000010 */
[----:B------:R-:W-:-:S04]  /*0530*/  FMUL R5, R28, R5 ;  /* 0x000000051c057220 */ /* 0x000fc80000400000 */
[----:B------:R-:W-:-:S04]  /*0540*/  FFMA R28, R28, R5, R23 ;  /* 0x000000051c1c7223 */ /* 0x000fc80000000017 */
[----:B------:R-:W-:Y:S01]  /*0550*/  FFMA R5, R29, R6, R28 ;  /* 0x000000061d057223 */ /* 0x000fe2000000001c */
[----:B------:R-:W-:Y:S06]  /*0560*/  @P1 BRA `(.L_x_2) ;  /* 0xfffffffc003c1947 */ /* 0x000fec000383ffff */
[----:B------:R-:W-:-:S07]  /*0570*/  MOV R20, R0 ;  /* 0x0000000000147202 */ /* 0x000fce0000000f00 */
.L_x_1:
[----:B------:R-:W-:-:S13]  /*0580*/  ISETP.NE.AND P1, PT, R18, RZ, PT ;  /* 0x000000ff1200720c */ /* 0x000fda0003f25270 */
[----:B------:R-:W-:Y:S05]  /*0590*/  @!P1 BRA `(.L_x_3) ;  /* 0x0000000000f89947 */ /* 0x000fea0003800000 */
[----:B------:R-:W-:Y:S01]  /*05a0*/  VIADD R6, R18, 0xffffffff ;  /* 0xffffffff12067836 */ /* 0x000fe20000000000 */
[----:B------:R-:W-:-:S04]  /*05b0*/  ISETP.NE.AND P2, PT, R12, RZ, PT ;  /* 0x000000ff0c00720c */ /* 0x000fc80003f45270 */
[----:B------:R-:W-:-:S13]  /*05c0*/  ISETP.GE.U32.AND P1, PT, R6, 0x3, PT ;  /* 0x000000030600780c */ /* 0x000fda0003f26070 */
[----:B------:R-:W-:Y:S05]  /*05d0*/  @!P1 BRA `(.L_x_4) ;  /* 0x00000000006c9947 */ /* 0x000fea0003800000 */
[----:B------:R-:W0:Y:S01]  /*05e0*/  LDC.64 R8, c[0x0][0x380] ;  /* 0x0000e000ff087b82 */ /* 0x000e220000000a00 */
[-C--:B------:R-:W-:Y:S02]  /*05f0*/  IADD3 R11, PT, PT, R15, R20.reuse, RZ ;  /* 0x000000140f0b7210 */ /* 0x080fe40007ffe0ff */
[----:B------:R-:W-:-:S05]  /*0600*/  IADD3 R17, PT, PT, R3, R20, RZ ;  /* 0x0000001403117210 */ /* 0x000fca0007ffe0ff */
        /* <DEDUP_REMOVED lines=10> */
[----:B------:R-:W5:Y:S01]  /*06b0*/  LDG.E R11, desc[UR4][R6.64+0xc] ;  /* 0x00000c04060b7981 */ /* 0x000f62000c1e1900 */
[----:B------:R-:W-:-:S02]  /*06c0*/  VIADD R20, R20, 0x4 ;  /* 0x0000000414147836 */ /* 0x000fc40000000000 */
[----:B--2---:R-:W-:Y:S01]  /*06d0*/  FMUL R17, R16, R16 ;  /* 0x0000001010117220 */ /* 0x004fe20000400000 */
[----:B---3--:R-:W-:-:S03]  /*06e0*/  FMUL R19, R19, R19 ;  /* 0x0000001313137220 */ /* 0x008fc60000400000 */
[----:B----4-:R-:W-:-:S04]  /*06f0*/  FMUL R17, R22, R17 ;  /* 0x0000001116117220 */ /* 0x010fc80000400000 */
[----:B------:R-:W-:Y:S01]  /*0700*/  FFMA R17, R22, R17, R5 ;  /* 0x0000001116117223 */ /* 0x000fe20000000005 */
[----:B-----5:R-:W-:Y:S01]  /*0710*/  FMUL R19, R24, R19 ;  /* 0x0000001318137220 */ /* 0x020fe20000400000 */
[----:B------:R-:W-:-:S03]  /*0720*/  FMUL R21, R21, R21 ;  /* 0x0000001515157220 */ /* 0x000fc60000400000 */
[----:B------:R-:W-:Y:S01]  /*0730*/  FFMA R17, R24, R19, R17 ;  /* 0x0000001318117223 */ /* 0x000fe20000000011 */
[----:B------:R-:W-:Y:S01]  /*0740*/  FMUL R16, R23, R23 ;  /* 0x0000001717107220 */ /* 0x000fe20000400000 */
[----:B------:R-:W-:-:S03]  /*0750*/  FMUL R21, R10, R21 ;  /* 0x000000150a157220 */ /* 0x000fc60000400000 */
[----:B------:R-:W-:Y:S01]  /*0760*/  FMUL R16, R11, R16 ;  /* 0x000000100b107220 */ /* 0x000fe20000400000 */
[----:B------:R-:W-:-:S04]  /*0770*/  FFMA R10, R10, R21, R17 ;  /* 0x000000150a0a7223 */ /* 0x000fc80000000011 */
[----:B------:R-:W-:-:S07]  /*0780*/  FFMA R5, R11, R16, R10 ;  /* 0x000000100b057223 */ /* 0x000fce000000000a */
.L_x_4:
[----:B------:R-:W-:Y:S05]  /*0790*/  @!P2 BRA `(.L_x_3) ;  /* 0x000000000078a947 */ /* 0x000fea0003800000 */
[----:B------:R-:W0:Y:S01]  /*07a0*/  LDC.64 R16, c[0x0][0x380] ;  /* 0x0000e000ff107b82 */ /* 0x000e220000000a00 */
[----:B------:R-:W-:Y:S02]  /*07b0*/  ISETP.NE.AND P1, PT, R12, 0x1, PT ;  /* 0x000000010c00780c */ /* 0x000fe40003f25270 */
[----:B------:R-:W-:-:S05]  /*07c0*/  LOP3.LUT P2, RZ, R2, 0x1, RZ, 0xc0, !PT ;  /* 0x0000000102ff7812 */ /* 0x000fca000784c0ff */
[----:B------:R-:W1:Y:S06]  /*07d0*/  LDC.64 R6, c[0x0][0x388] ;  /* 0x0000e200ff067b82 */ /* 0x000e6c0000000a00 */
[-C--:B------:R-:W-:Y:S02]  /*07e0*/  @P1 IADD3 R19, PT, PT, R15, R20.reuse, RZ ;  /* 0x000000140f131210 */ /* 0x080fe40007ffe0ff */
[----:B------:R-:W2:Y:S01]  /*07f0*/  LDC.64 R8, c[0x0][0x380] ;  /* 0x0000e000ff087b82 */ /* 0x000ea20000000a00 */
[----:B------:R-:W-:Y:S01]  /*0800*/  @P1 IADD3 R21, PT, PT, R3, R20, RZ ;  /* 0x0000001403151210 */ /* 0x000fe20007ffe0ff */
[----:B------:R-:W-:-:S06]  /*0810*/  @P1 VIADD R20, R20, 0x2 ;  /* 0x0000000214141836 */ /* 0x000fcc0000000000 */
[----:B------:R-:W3:Y:S01]  /*0820*/  LDC.64 R10, c[0x0][0x388] ;  /* 0x0000e200ff0a7b82 */ /* 0x000ee20000000a00 */
[----:B0-----:R-:W-:Y:S01]  /*0830*/  @P1 IMAD.WIDE R16, R19, 0x4, R16 ;  /* 0x0000000413101825 */ /* 0x001fe200078e0210 */
[-C--:B------:R-:W-:Y:S02]  /*0840*/  @P2 IADD3 R19, PT, PT, R15, R20.reuse, RZ ;  /* 0x000000140f132210 */ /* 0x080fe40007ffe0ff */
[----:B------:R-:W-:Y:S02]  /*0850*/  @P2 IADD3 R3, PT, PT, R3, R20, RZ ;  /* 0x0000001403032210 */ /* 0x000fe40007ffe0ff */
[----:B------:R-:W4:Y:S01]  /*0860*/  @P1 LDG.E R15, desc[UR4][R16.64] ;  /* 0x00000004100f1981 */ /* 0x000f22000c1e1900 */
[----:B-1----:R-:W-:-:S03]  /*0870*/  @P1 IMAD.WIDE R6, R21, 0x4, R6 ;  /* 0x0000000415061825 */ /* 0x002fc600078e0206 */
[----:B------:R-:W5:Y:S04]  /*0880*/  @P1 LDG.E R21, desc[UR4][R16.64+0x4] ;  /* 0x0000040410151981 */ /* 0x000f68000c1e1900 */
[----:B------:R-:W5:Y:S01]  /*0890*/  @P1 LDG.E R20, desc[UR4][R6.64] ;  /* 0x0000000406141981 */ /* 0x000f62000c1e1900 */
[----:B--2---:R-:W-:-:S03]  /*08a0*/  @P2 IMAD.WIDE R8, R19, 0x4, R8 ;  /* 0x0000000413082825 */ /* 0x004fc600078e0208 */
[----:B------:R-:W2:Y:S04]  /*08b0*/  @P1 LDG.E R22, desc[UR4][R6.64+0x4] ;  /* 0x0000040406161981 */ /* 0x000ea8000c1e1900 */
[----:B------:R-:W2:Y:S01]  /*08c0*/  @P2 LDG.E R8, desc[UR4][R8.64] ;  /* 0x0000000408082981 */ /* 0x000ea2000c1e1900 */
[----:B---3--:R-:W-:-:S06]  /*08d0*/  @P2 IMAD.WIDE R10, R3, 0x4, R10 ;  /* 0x00000004030a2825 */ /* 0x008fcc00078e020a */
[----:B------:R-:W3:Y:S01]  /*08e0*/  @P2 LDG.E R10, desc[UR4][R10.64] ;  /* 0x000000040a0a2981 */ /* 0x000ee2000c1e1900 */
[----:B----4-:R-:W-:Y:S01]  /*08f0*/  @P1 FMUL R15, R15, R15 ;  /* 0x0000000f0f0f1220 */ /* 0x010fe20000400000 */
[----:B-----5:R-:W-:-:S03]  /*0900*/  @P1 FMUL R21, R21, R21 ;  /* 0x0000001515151220 */ /* 0x020fc60000400000 */
[----:B------:R-:W-:-:S04]  /*0910*/  @P1 FMUL R15, R20, R15 ;  /* 0x0000000f140f1220 */ /* 0x000fc80000400000 */
[----:B------:R-:W-:Y:S01]  /*0920*/  @P1 FFMA R15, R20, R15, R5 ;  /* 0x0000000f140f1223 */ /* 0x000fe20000000005 */
[----:B--2---:R-:W-:Y:S01]  /*0930*/  @P1 FMUL R21, R22, R21 ;  /* 0x0000001516151220 */ /* 0x004fe20000400000 */
[----:B------:R-:W-:-:S03]  /*0940*/  @P2 FMUL R3, R8, R8 ;  /* 0x0000000808032220 */ /* 0x000fc60000400000 */
[----:B------:R-:W-:Y:S01]  /*0950*/  @P1 FFMA R5, R22, R21, R15 ;  /* 0x0000001516051223 */ /* 0x000fe2000000000f */
[----:B---3--:R-:W-:-:S04]  /*0960*/  @P2 FMUL R3, R10, R3 ;  /* 0x000000030a032220 */ /* 0x008fc80000400000 */
[----:B------:R-:W-:-:S07]  /*0970*/  @P2 FFMA R5, R10, R3, R5 ;  /* 0x000000030a052223 */ /* 0x000fce0000000005 */
.L_x_3:
[----:B------:R-:W-:Y:S05]  /*0980*/  @P0 BRA `(.L_x_5) ;  /* 0xfffffff400f80947 */ /* 0x000fea000383ffff */
.L_x_0:
[----:B------:R-:W-:Y:S01]  /*0990*/  IMAD R2, R2, UR6, RZ ;  /* 0x0000000602027c24 */ /* 0x000fe2000f8e02ff */
[----:B------:R-:W-:Y:S04]  /*09a0*/  BSSY.RECONVERGENT B0, `(.L_x_6) ;  /* 0x000000d000007945 */ /* 0x000fe80003800200 */
[----:B------:R-:W-:-:S04]  /*09b0*/  I2FP.F32.S32 R6, R2 ;  /* 0x0000000200067245 */ /* 0x000fc80000201400 */
[----:B------:R-:W0:Y:S08]  /*09c0*/  MUFU.RCP R3, R6 ;  /* 0x0000000600037308 */ /* 0x000e300000001000 */
[----:B------:R-:W1:Y:S01]  /*09d0*/  FCHK P0, R5, R6 ;  /* 0x0000000605007302 */ /* 0x000e620000000000 */
[----:B0-----:R-:W-:-:S04]  /*09e0*/  FFMA R0, -R6, R3, 1 ;  /* 0x3f80000006007423 */ /* 0x001fc80000000103 */
[----:B------:R-:W-:-:S04]  /*09f0*/  FFMA R0, R3, R0, R3 ;  /* 0x0000000003007223 */ /* 0x000fc80000000003 */
[----:B------:R-:W-:-:S04]  /*0a00*/  FFMA R3, R0, R5, RZ ;  /* 0x0000000500037223 */ /* 0x000fc800000000ff */
[----:B------:R-:W-:-:S04]  /*0a10*/  FFMA R2, -R6, R3, R5 ;  /* 0x0000000306027223 */ /* 0x000fc80000000105 */
[----:B------:R-:W-:Y:S01]  /*0a20*/  FFMA R0, R0, R2, R3 ;  /* 0x0000000200007223 */ /* 0x000fe20000000003 */
[----:B-1----:R-:W-:Y:S06]  /*0a30*/  @!P0 BRA `(.L_x_7) ;  /* 0x00000000000c8947 */ /* 0x002fec0003800000 */
[----:B------:R-:W-:Y:S02]  /*0a40*/  MOV R3, R5 ;  /* 0x0000000500037202 */ /* 0x000fe40000000f00 */
[----:B------:R-:W-:-:S07]  /*0a50*/  MOV R2, 0xa70 ;  /* 0x00000a7000027802 */ /* 0x000fce0000000f00 */
[----:B------:R-:W-:Y:S05]  /*0a60*/  CALL.REL.NOINC `($__internal_1_$__cuda_sm3x_div_rn_noftz_f32_slowpath) ;  /* 0x0000000000a47944 */ /* 0x000fea0003c00000 */
.L_x_7:
[----:B------:R-:W-:Y:S05]  /*0a70*/  BSYNC.RECONVERGENT B0 ;  /* 0x0000000000007941 */ /* 0x000fea0003800200 */
.L_x_6:
[----:B------:R-:W-:Y:S01]  /*0a80*/  VIADD R2, R0, 0xf3000000 ;  /* 0xf300000000027836 */ /* 0x000fe20000000000 */
[----:B------:R0:W1:Y:S01]  /*0a90*/  MUFU.RSQ R3, R0 ;  /* 0x0000000000037308 */ /* 0x0000620000001400 */
[----:B------:R-:W-:Y:S03]  /*0aa0*/  BSSY.RECONVERGENT B0, `(.L_x_8) ;  /* 0x000000a000007945 */ /* 0x000fe60003800200 */
[----:B------:R-:W-:-:S13]  /*0ab0*/  ISETP.GT.U32.AND P0, PT, R2, 0x727fffff, PT ;  /* 0x727fffff0200780c */ /* 0x000fda0003f04070 */
[----:B01----:R-:W-:Y:S05]  /*0ac0*/  @!P0 BRA `(.L_x_9) ;  /* 0x00000000000c8947 */ /* 0x003fea0003800000 */
[----:B------:R-:W-:-:S07]  /*0ad0*/  MOV R8, 0xaf0 ;  /* 0x00000af000087802 */ /* 0x000fce0000000f00 */
[----:B------:R-:W-:Y:S05]  /*0ae0*/  CALL.REL.NOINC `($__internal_0_$__cuda_sm20_sqrt_rn_f32_slowpath) ;  /* 0x0000000000287944 */ /* 0x000fea0003c00000 */
[----:B------:R-:W-:Y:S05]  /*0af0*/  BRA `(.L_x_10) ;  /* 0x0000000000107947 */ /* 0x000fea0003800000 */
.L_x_9:
[C---:B------:R-:W-:Y:S01]  /*0b00*/  FMUL.FTZ R7, R3.reuse, R0 ;  /* 0x0000000003077220 */ /* 0x040fe20000410000 */
[----:B------:R-:W-:-:S03]  /*0b10*/  FMUL.FTZ R2, R3, 0.5 ;  /* 0x3f00000003027820 */ /* 0x000fc60000410000 */
[----:B------:R-:W-:-:S04]  /*0b20*/  FFMA R0, -R7, R7, R0 ;  /* 0x0000000707007223 */ /* 0x000fc80000000100 */
[----:B------:R-:W-:-:S07]  /*0b30*/  FFMA R7, R0, R2, R7 ;  /* 0x0000000200077223 */ /* 0x000fce0000000007 */
.L_x_10:
[----:B------:R-:W-:Y:S05]  /*0b40*/  BSYNC.RECONVERGENT B0 ;  /* 0x0000000000007941 */ /* 0x000fea0003800200 */
.L_x_8:
[----:B------:R-:W0:Y:S02]  /*0b50*/  LDC.64 R2, c[0x0][0x390] ;  /* 0x0000e400ff027b82 */ /* 0x000e240000000a00 */
[----:B0-----:R-:W-:-:S05]  /*0b60*/  IMAD.WIDE R4, R4, 0x4, R2 ;  /* 0x0000000404047825 */ /* 0x001fca00078e0202 */
[----:B------:R-:W-:Y:S01]  /*0b70*/  STG.E desc[UR4][R4.64], R7 ;  /* 0x0000000704007986 */ /* 0x000fe2000c101904 */
[----:B------:R-:W-:Y:S05]  /*0b80*/  EXIT ;  /* 0x000000000000794d */ /* 0x000fea0003800000 */
        .weak           $__internal_0_$__cuda_sm20_sqrt_rn_f32_slowpath
        .type           $__internal_0_$__cuda_sm20_sqrt_rn_f32_slowpath,@function
        .size           $__internal_0_$__cuda_sm20_sqrt_rn_f32_slowpath,($__internal_1_$__cuda_sm3x_div_rn_noftz_f32_slowpath - $__internal_0_$__cuda_sm20_sqrt_rn_f32_slowpath)
$__internal_0_$__cuda_sm20_sqrt_rn_f32_slowpath:
[----:B------:R-:W-:-:S13]  /*0b90*/  LOP3.LUT P0, RZ, R0, 0x7fffffff, RZ, 0xc0, !PT ;  /* 0x7fffffff00ff7812 */ /* 0x000fda000780c0ff */
[----:B------:R-:W-:Y:S01]  /*0ba0*/  @!P0 MOV R2, R0 ;  /* 0x0000000000028202 */ /* 0x000fe20000000f00 */
[----:B------:R-:W-:Y:S06]  /*0bb0*/  @!P0 BRA `(.L_x_11) ;  /* 0x0000000000408947 */ /* 0x000fec0003800000 */
[----:B------:R-:W-:-:S13]  /*0bc0*/  FSETP.GEU.FTZ.AND P0, PT, R0, RZ, PT ;  /* 0x000000ff0000720b */ /* 0x000fda0003f1e000 */
[----:B------:R-:W-:Y:S01]  /*0bd0*/  @!P0 MOV R2, 0x7fffffff ;  /* 0x7fffffff00028802 */ /* 0x000fe20000000f00 */
[----:B------:R-:W-:Y:S06]  /*0be0*/  @!P0 BRA `(.L_x_11) ;  /* 0x0000000000348947 */ /* 0x000fec0003800000 */
[----:B------:R-:W-:-:S13]  /*0bf0*/  FSETP.GTU.FTZ.AND P0, PT, |R0|, +INF , PT ;  /* 0x7f8000000000780b */ /* 0x000fda0003f1c200 */
[----:B------:R-:W-:Y:S01]  /*0c00*/  @P0 FADD.FTZ R2, R0, 1 ;  /* 0x3f80000000020421 */ /* 0x000fe20000010000 */
[----:B------:R-:W-:Y:S06]  /*0c10*/  @P0 BRA `(.L_x_11) ;  /* 0x0000000000280947 */ /* 0x000fec0003800000 */
[----:B------:R-:W-:-:S13]  /*0c20*/  FSETP.NEU.FTZ.AND P0, PT, |R0|, +INF , PT ;  /* 0x7f8000000000780b */ /* 0x000fda0003f1d200 */
[----:B------:R-:W-:-:S04]  /*0c30*/  @P0 FFMA R3, R0, 1.84467440737095516160e+19, RZ ;  /* 0x5f80000000030823 */ /* 0x000fc800000000ff */
[----:B------:R-:W0:Y:S02]  /*0c40*/  @P0 MUFU.RSQ R2, R3 ;  /* 0x0000000300020308 */ /* 0x000e240000001400 */
[----:B0-----:R-:W-:Y:S01]  /*0c50*/  @P0 FMUL.FTZ R6, R3, R2 ;  /* 0x0000000203060220 */ /* 0x001fe20000410000 */
[----:B------:R-:W-:Y:S01]  /*0c60*/  @P0 FMUL.FTZ R7, R2, 0.5 ;  /* 0x3f00000002070820 */ /* 0x000fe20000410000 */
[----:B------:R-:W-:Y:S02]  /*0c70*/  @!P0 MOV R2, R0 ;  /* 0x0000000000028202 */ /* 0x000fe40000000f00 */
[----:B------:R-:W-:-:S04]  /*0c80*/  @P0 FADD.FTZ R5, -R6, -RZ ;  /* 0x800000ff06050221 */ /* 0x000fc80000010100 */
[----:B------:R-:W-:-:S04]  /*0c90*/  @P0 FFMA R5, R6, R5, R3 ;  /* 0x0000000506050223 */ /* 0x000fc80000000003 */
[----:B------:R-:W-:-:S04]  /*0ca0*/  @P0 FFMA R5, R5, R7, R6 ;  /* 0x0000000705050223 */ /* 0x000fc80000000006 */
[----:B------:R-:W-:-:S07]  /*0cb0*/  @P0 FMUL.FTZ R2, R5, 2.3283064365386962891e-10 ;  /* 0x2f80000005020820 */ /* 0x000fce0000410000 */
.L_x_11:
[----:B------:R-:W-:Y:S02]  /*0cc0*/  HFMA2 R3, -RZ, RZ, 0, 0 ;  /* 0x00000000ff037431 */ /* 0x000fe400000001ff */
[----:B------:R-:W-:Y:S01]  /*0cd0*/  IMAD.MOV.U32 R7, RZ, RZ, R2 ;  /* 0x000000ffff077224 */ /* 0x000fe200078e0002 */
[----:B------:R-:W-:-:S04]  /*0ce0*/  MOV R2, R8 ;  /* 0x0000000800027202 */ /* 0x000fc80000000f00 */
[----:B------:R-:W-:Y:S05]  /*0cf0*/  RET.REL.NODEC R2 `(_Z17rms_energy_kernelPKfS0_Pfiiiii) ;  /* 0xfffffff002c07950 */ /* 0x000fea0003c3ffff */
        .weak           $__internal_1_$__cuda_sm3x_div_rn_noftz_f32_slowpath
        .type           $__internal_1_$__cuda_sm3x_div_rn_noftz_f32_slowpath,@function
        .size           $__internal_1_$__cuda_sm3x_div_rn_noftz_f32_slowpath,(.L_x_25 - $__internal_1_$__cuda_sm3x_div_rn_noftz_f32_slowpath)
$__internal_1_$__cuda_sm3x_div_rn_noftz_f32_slowpath:
[----:B------:R-:W-:Y:S01]  /*0d00*/  SHF.R.U32.HI R5, RZ, 0x17, R6 ;  /* 0x00000017ff057819 */ /* 0x000fe20000011606 */
[----:B------:R-:W-:Y:S01]  /*0d10*/  BSSY.RECONVERGENT B1, `(.L_x_12) ;  /* 0x0000063000017945 */ /* 0x000fe20003800200 */
[----:B------:R-:W-:Y:S02]  /*0d20*/  SHF.R.U32.HI R0, RZ, 0x17, R3 ;  /* 0x00000017ff007819 */ /* 0x000fe40000011603 */
[----:B------:R-:W-:Y:S02]  /*0d30*/  LOP3.LUT R5, R5, 0xff, RZ, 0xc0, !PT ;  /* 0x000000ff05057812 */ /* 0x000fe400078ec0ff */
[----:B------:R-:W-:Y:S02]  /*0d40*/  LOP3.LUT R10, R0, 0xff, RZ, 0xc0, !PT ;  /* 0x000000ff000a7812 */ /* 0x000fe400078ec0ff */
[----:B------:R-:W-:-:S03]  /*0d50*/  IADD3 R8, PT, PT, R5, -0x1, RZ ;  /* 0xffffffff05087810 */ /* 0x000fc60007ffe0ff */
[----:B------:R-:W-:Y:S01]  /*0d60*/  VIADD R9, R10, 0xffffffff ;  /* 0xffffffff0a097836 */ /* 0x000fe20000000000 */
[----:B------:R-:W-:-:S04]  /*0d70*/  ISETP.GT.U32.AND P0, PT, R8, 0xfd, PT ;  /* 0x000000fd0800780c */ /* 0x000fc80003f04070 */
[----:B------:R-:W-:-:S13]  /*0d80*/  ISETP.GT.U32.OR P0, PT, R9, 0xfd, P0 ;  /* 0x000000fd0900780c */ /* 0x000fda0000704470 */
[----:B------:R-:W-:Y:S01]  /*0d90*/  @!P0 MOV R7, RZ ;  /* 0x000000ff00078202 */ /* 0x000fe20000000f00 */
[----:B------:R-:W-:Y:S06]  /*0da0*/  @!P0 BRA `(.L_x_13) ;  /* 0x0000000000608947 */ /* 0x000fec0003800000 */
[----:B------:R-:W-:Y:S02]  /*0db0*/  FSETP.GTU.FTZ.AND P0, PT, |R3|, +INF , PT ;  /* 0x7f8000000300780b */ /* 0x000fe40003f1c200 */
[----:B------:R-:W-:Y:S02]  /*0dc0*/  FSETP.GTU.FTZ.AND P1, PT, |R6|, +INF , PT ;  /* 0x7f8000000600780b */ /* 0x000fe40003f3c200 */
[----:B------:R-:W-:Y:S02]  /*0dd0*/  MOV R0, R6 ;  /* 0x0000000600007202 */ /* 0x000fe40000000f00 */
[----:B------:R-:W-:-:S13]  /*0de0*/  PLOP3.LUT P0, PT, P0, P1, PT, 0xf8, 0x8f ;  /* 0x00000000008f781c */ /* 0x000fda0000703f70 */
[----:B------:R-:W-:Y:S05]  /*0df0*/  @P0 BRA `(.L_x_14) ;  /* 0x00000004004c0947 */ /* 0x000fea0003800000 */
[----:B------:R-:W-:-:S13]  /*0e00*/  LOP3.LUT P0, RZ, R6, 0x7fffffff, R3, 0xc8, !PT ;  /* 0x7fffffff06ff7812 */ /* 0x000fda000780c803 */
[----:B------:R-:W-:Y:S05]  /*0e10*/  @!P0 BRA `(.L_x_15) ;  /* 0x00000004003c8947 */ /* 0x000fea0003800000 */
[C---:B------:R-:W-:Y:S02]  /*0e20*/  FSETP.NEU.FTZ.AND P2, PT, |R3|.reuse, +INF , PT ;  /* 0x7f8000000300780b */ /* 0x040fe40003f5d200 */
[----:B------:R-:W-:Y:S02]  /*0e30*/  FSETP.NEU.FTZ.AND P1, PT, |R0|, +INF , PT ;  /* 0x7f8000000000780b */ /* 0x000fe40003f3d200 */
[----:B------:R-:W-:-:S11]  /*0e40*/  FSETP.NEU.FTZ.AND P0, PT, |R3|, +INF , PT ;  /* 0x7f8000000300780b */ /* 0x000fd60003f1d200 */
[----:B------:R-:W-:Y:S05]  /*0e50*/  @!P1 BRA !P2, `(.L_x_15) ;  /* 0x00000004002c9947 */ /* 0x000fea0005000000 */
[----:B------:R-:W-:-:S04]  /*0e60*/  LOP3.LUT P2, RZ, R3, 0x7fffffff, RZ, 0xc0, !PT ;  /* 0x7fffffff03ff7812 */ /* 0x000fc8000784c0ff */
[----:B------:R-:W-:-:S13]  /*0e70*/  PLOP3.LUT P1, PT, P1, P2, PT, 0x2f, 0xf2 ;  /* 0x0000000000f2781c */ /* 0x000fda0000f24577 */
[----:B------:R-:W-:Y:S05]  /*0e80*/  @P1 BRA `(.L_x_16) ;  /* 0x0000000400181947 */ /* 0x000fea0003800000 */
[----:B------:R-:W-:-:S04]  /*0e90*/  LOP3.LUT P1, RZ, R6, 0x7fffffff, RZ, 0xc0, !PT ;  /* 0x7fffffff06ff7812 */ /* 0x000fc8000782c0ff */
[----:B------:R-:W-:-:S13]  /*0ea0*/  PLOP3.LUT P0, PT, P0, P1, PT, 0x2f, 0xf2 ;  /* 0x0000000000f2781c */ /* 0x000fda0000702577 */
[----:B------:R-:W-:Y:S05]  /*0eb0*/  @P0 BRA `(.L_x_17) ;  /* 0x0000000400000947 */ /* 0x000fea0003800000 */
[----:B------:R-:W-:Y:S02]  /*0ec0*/  ISETP.GE.AND P0, PT, R9, RZ, PT ;  /* 0x000000ff0900720c */ /* 0x000fe40003f06270 */
[----:B------:R-:W-:-:S11]  /*0ed0*/  ISETP.GE.AND P1, PT, R8, RZ, PT ;  /* 0x000000ff0800720c */ /* 0x000fd60003f26270 */
[----:B------:R-:W-:Y:S01]  /*0ee0*/  @P0 MOV R7, RZ ;  /* 0x000000ff00070202 */ /* 0x000fe20000000f00 */
[----:B------:R-:W-:Y:S02]  /*0ef0*/  @!P0 IMAD.MOV.U32 R7, RZ, RZ, -0x40 ;  /* 0xffffffc0ff078424 */ /* 0x000fe400078e00ff */
[----:B------:R-:W-:Y:S01]  /*0f00*/  @!P0 FFMA R3, R3, 1.84467440737095516160e+19, RZ ;  /* 0x5f80000003038823 */ /* 0x000fe200000000ff */
[----:B------:R-:W-:Y:S02]  /*0f10*/  @!P1 FFMA R6, R0, 1.84467440737095516160e+19, RZ ;  /* 0x5f80000000069823 */ /* 0x000fe400000000ff */
[----:B------:R-:W-:-:S07]  /*0f20*/  @!P1 IADD3 R7, PT, PT, R7, 0x40, RZ ;  /* 0x0000004007079810 */ /* 0x000fce0007ffe0ff */
.L_x_13:
[----:B------:R-:W-:Y:S01]  /*0f30*/  LEA R9, R5, 0xc0800000, 0x17 ;  /* 0xc080000005097811 */ /* 0x000fe200078eb8ff */
[----:B------:R-:W-:Y:S03]  /*0f40*/  BSSY.RECONVERGENT B2, `(.L_x_18) ;  /* 0x0000036000027945 */ /* 0x000fe60003800200 */
[----:B------:R-:W-:Y:S02]  /*0f50*/  IADD3 R9, PT, PT, -R9, R6, RZ ;  /* 0x0000000609097210 */ /* 0x000fe40007ffe1ff */
[----:B------:R-:W-:Y:S02]  /*0f60*/  IADD3 R6, PT, PT, R10, -0x7f, RZ ;  /* 0xffffff810a067810 */ /* 0x000fe40007ffe0ff */
[----:B------:R-:W0:Y:S01]  /*0f70*/  MUFU.RCP R8, R9 ;  /* 0x0000000900087308 */ /* 0x000e220000001000 */
[----:B------:R-:W-:Y:S02]  /*0f80*/  FADD.FTZ R11, -R9, -RZ ;  /* 0x800000ff090b7221 */ /* 0x000fe40000010100 */
[C---:B------:R-:W-:Y:S01]  /*0f90*/  IMAD R0, R6.reuse, -0x800000, R3 ;  /* 0xff80000006007824 */ /* 0x040fe200078e0203 */
[----:B------:R-:W-:-:S05]  /*0fa0*/  IADD3 R6, PT, PT, R6, 0x7f, -R5 ;  /* 0x0000007f06067810 */ /* 0x000fca0007ffe805 */
[----:B------:R-:W-:Y:S02]  /*0fb0*/  IMAD.IADD R6, R6, 0x1, R7 ;  /* 0x0000000106067824 */ /* 0x000fe400078e0207 */
[----:B0-----:R-:W-:-:S04]  /*0fc0*/  FFMA R13, R8, R11, 1 ;  /* 0x3f800000080d7423 */ /* 0x001fc8000000000b */
[----:B------:R-:W-:-:S04]  /*0fd0*/  FFMA R10, R8, R13, R8 ;  /* 0x0000000d080a7223 */ /* 0x000fc80000000008 */
[----:B------:R-:W-:-:S04]  /*0fe0*/  FFMA R3, R0, R10, RZ ;  /* 0x0000000a00037223 */ /* 0x000fc800000000ff */
[----:B------:R-:W-:-:S04]  /*0ff0*/  FFMA R8, R11, R3, R0 ;  /* 0x000000030b087223 */ /* 0x000fc80000000000 */
[----:B------:R-:W-:-:S04]  /*1000*/  FFMA R13, R10, R8, R3 ;  /* 0x000000080a0d7223 */ /* 0x000fc80000000003 */
[----:B------:R-:W-:-:S04]  /*1010*/  FFMA R8, R11, R13, R0 ;  /* 0x0000000d0b087223 */ /* 0x000fc80000000000 */
[----:B------:R-:W-:-:S05]  /*1020*/  FFMA R0, R10, R8, R13 ;  /* 0x000000080a007223 */ /* 0x000fca000000000d */
[----:B------:R-:W-:-:S04]  /*1030*/  SHF.R.U32.HI R3, RZ, 0x17, R0 ;  /* 0x00000017ff037819 */ /* 0x000fc80000011600 */
[----:B------:R-:W-:-:S04]  /*1040*/  LOP3.LUT R3, R3, 0xff, RZ, 0xc0, !PT ;  /* 0x000000ff03037812 */ /* 0x000fc800078ec0ff */
[----:B------:R-:W-:-:S04]  /*1050*/  IADD3 R7, PT, PT, R3, R6, RZ ;  /* 0x0000000603077210 */ /* 0x000fc80007ffe0ff */
[----:B------:R-:W-:-:S04]  /*1060*/  IADD3 R3, PT, PT, R7, -0x1, RZ ;  /* 0xffffffff07037810 */ /* 0x000fc80007ffe0ff */
[----:B------:R-:W-:-:S13]  /*1070*/  ISETP.GE.U32.AND P0, PT, R3, 0xfe, PT ;  /* 0x000000fe0300780c */ /* 0x000fda0003f06070 */
[----:B------:R-:W-:Y:S05]  /*1080*/  @!P0 BRA `(.L_x_19) ;  /* 0x0000000000808947 */ /* 0x000fea0003800000 */
[----:B------:R-:W-:-:S13]  /*1090*/  ISETP.GT.AND P0, PT, R7, 0xfe, PT ;  /* 0x000000fe0700780c */ /* 0x000fda0003f04270 */
[----:B------:R-:W-:Y:S05]  /*10a0*/  @P0 BRA `(.L_x_20) ;  /* 0x00000000006c0947 */ /* 0x000fea0003800000 */
[----:B------:R-:W-:-:S13]  /*10b0*/  ISETP.GE.AND P0, PT, R7, 0x1, PT ;  /* 0x000000010700780c */ /* 0x000fda0003f06270 */
[----:B------:R-:W-:Y:S05]  /*10c0*/  @P0 BRA `(.L_x_21) ;  /* 0x0000000000740947 */ /* 0x000fea0003800000 */
[----:B------:R-:W-:Y:S02]  /*10d0*/  ISETP.GE.AND P0, PT, R7, -0x18, PT ;  /* 0xffffffe80700780c */ /* 0x000fe40003f06270 */
[----:B------:R-:W-:-:S11]  /*10e0*/  LOP3.LUT R0, R0, 0x80000000, RZ, 0xc0, !PT ;  /* 0x8000000000007812 */ /* 0x000fd600078ec0ff */
[----:B------:R-:W-:Y:S05]  /*10f0*/  @!P0 BRA `(.L_x_21) ;  /* 0x0000000000688947 */ /* 0x000fea0003800000 */
[CCC-:B------:R-:W-:Y:S01]  /*1100*/  FFMA.RZ R3, R10.reuse, R8.reuse, R13.reuse ;  /* 0x000000080a037223 */ /* 0x1c0fe2000000c00d */
[CCC-:B------:R-:W-:Y:S01]  /*1110*/  FFMA.RM R6, R10.reuse, R8.reuse, R13.reuse ;  /* 0x000000080a067223 */ /* 0x1c0fe2000000400d */
[C---:B------:R-:W-:Y:S02]  /*1120*/  ISETP.NE.AND P2, PT, R7.reuse, RZ, PT ;  /* 0x000000ff0700720c */ /* 0x040fe40003f45270 */
[----:B------:R-:W-:Y:S02]  /*1130*/  ISETP.NE.AND P1, PT, R7, RZ, PT ;  /* 0x000000ff0700720c */ /* 0x000fe40003f25270 */
[----:B------:R-:W-:Y:S01]  /*1140*/  LOP3.LUT R5, R3, 0x7fffff, RZ, 0xc0, !PT ;  /* 0x007fffff03057812 */ /* 0x000fe200078ec0ff */
[----:B------:R-:W-:Y:S01]  /*1150*/  FFMA.RP R3, R10, R8, R13 ;  /* 0x000000080a037223 */ /* 0x000fe2000000800d */
[----:B------:R-:W-:Y:S01]  /*1160*/  IADD3 R8, PT, PT, R7, 0x20, RZ ;  /* 0x0000002007087810 */ /* 0x000fe20007ffe0ff */
[----:B------:R-:W-:Y:S01]  /*1170*/  IMAD.MOV R7, RZ, RZ, -R7 ;  /* 0x000000ffff077224 */ /* 0x000fe200078e0a07 */
[----:B------:R-:W-:-:S02]  /*1180*/  LOP3.LUT R5, R5, 0x800000, RZ, 0xfc, !PT ;  /* 0x0080000005057812 */ /* 0x000fc400078efcff */
[----:B------:R-:W-:Y:S02]  /*1190*/  FSETP.NEU.FTZ.AND P0, PT, R3, R6, PT ;  /* 0x000000060300720b */ /* 0x000fe40003f1d000 */
[----:B------:R-:W-:Y:S02]  /*11a0*/  SHF.L.U32 R8, R5, R8, RZ ;  /* 0x0000000805087219 */ /* 0x000fe400000006ff */
[----:B------:R-:W-:Y:S02]  /*11b0*/  SEL R6, R7, RZ, P2 ;  /* 0x000000ff07067207 */ /* 0x000fe40001000000 */
[----:B------:R-:W-:Y:S02]  /*11c0*/  ISETP.NE.AND P1, PT, R8, RZ, P1 ;  /* 0x000000ff0800720c */ /* 0x000fe40000f25270 */
[----:B------:R-:W-:Y:S02]  /*11d0*/  SHF.R.U32.HI R6, RZ, R6, R5 ;  /* 0x00000006ff067219 */ /* 0x000fe40000011605 */
[----:B------:R-:W-:-:S02]  /*11e0*/  PLOP3.LUT P0, PT, P0, P1, PT, 0xf8, 0x8f ;  /* 0x00000000008f781c */ /* 0x000fc40000703f70 */
[----:B------:R-:W-:Y:S02]  /*11f0*/  SHF.R.U32.HI R8, RZ, 0x1, R6 ;  /* 0x00000001ff087819 */ /* 0x000fe40000011606 */
[----:B------:R-:W-:-:S04]  /*1200*/  SEL R3, RZ, 0x1, !P0 ;  /* 0x00000001ff037807 */ /* 0x000fc80004000000 */
[----:B------:R-:W-:-:S04]  /*1210*/  LOP3.LUT R3, R3, 0x1, R8, 0xf8, !PT ;  /* 0x0000000103037812 */ /* 0x000fc800078ef808 */
[----:B------:R-:W-:-:S04]  /*1220*/  LOP3.LUT R3, R3, R6, RZ, 0xc0, !PT ;  /* 0x0000000603037212 */ /* 0x000fc800078ec0ff */
[----:B------:R-:W-:-:S04]  /*1230*/  IADD3 R3, PT, PT, R8, R3, RZ ;  /* 0x0000000308037210 */ /* 0x000fc80007ffe0ff */
[----:B------:R-:W-:Y:S01]  /*1240*/  LOP3.LUT R0, R3, R0, RZ, 0xfc, !PT ;  /* 0x0000000003007212 */ /* 0x000fe200078efcff */
[----:B------:R-:W-:Y:S06]  /*1250*/  BRA `(.L_x_21) ;  /* 0x0000000000107947 */ /* 0x000fec0003800000 */
.L_x_20:
[----:B------:R-:W-:-:S04]  /*1260*/  LOP3.LUT R0, R0, 0x80000000, RZ, 0xc0, !PT ;  /* 0x8000000000007812 */ /* 0x000fc800078ec0ff */
[----:B------:R-:W-:Y:S01]  /*1270*/  LOP3.LUT R0, R0, 0x7f800000, RZ, 0xfc, !PT ;  /* 0x7f80000000007812 */ /* 0x000fe200078efcff */
[----:B------:R-:W-:Y:S06]  /*1280*/  BRA `(.L_x_21) ;  /* 0x0000000000047947 */ /* 0x000fec0003800000 */
.L_x_19:
[----:B------:R-:W-:-:S07]  /*1290*/  LEA R0, R6, R0, 0x17 ;  /* 0x0000000006007211 */ /* 0x000fce00078eb8ff */
.L_x_21:
[----:B------:R-:W-:Y:S05]  /*12a0*/  BSYNC.RECONVERGENT B2 ;  /* 0x0000000000027941 */ /* 0x000fea0003800200 */
.L_x_18:
[----:B------:R-:W-:Y:S05]  /*12b0*/  BRA `(.L_x_22) ;  /* 0x0000000000207947 */ /* 0x000fea0003800000 */
.L_x_17:
[----:B------:R-:W-:-:S04]  /*12c0*/  LOP3.LUT R0, R6, 0x80000000, R3, 0x48, !PT ;  /* 0x8000000006007812 */ /* 0x000fc800078e4803 */
[----:B------:R-:W-:Y:S01]  /*12d0*/  LOP3.LUT R0, R0, 0x7f800000, RZ, 0xfc, !PT ;  /* 0x7f80000000007812 */ /* 0x000fe200078efcff */
[----:B------:R-:W-:Y:S06]  /*12e0*/  BRA `(.L_x_22) ;  /* 0x0000000000147947 */ /* 0x000fec0003800000 */
.L_x_16:
[----:B------:R-:W-:Y:S01]  /*12f0*/  LOP3.LUT R0, R6, 0x80000000, R3, 0x48, !PT ;  /* 0x8000000006007812 */ /* 0x000fe200078e4803 */
[----:B------:R-:W-:Y:S06]  /*1300*/  BRA `(.L_x_22) ;  /* 0x00000000000c7947 */ /* 0x000fec0003800000 */
.L_x_15:
[----:B------:R-:W0:Y:S01]  /*1310*/  MUFU.RSQ R0, -QNAN ;  /* 0xffc0000000007908 */ /* 0x000e220000001400 */
[----:B------:R-:W-:Y:S05]  /*1320*/  BRA `(.L_x_22) ;  /* 0x0000000000047947 */ /* 0x000fea0003800000 */
.L_x_14:
[----:B------:R-:W-:-:S07]  /*1330*/  FADD.FTZ R0, R3, R0 ;  /* 0x0000000003007221 */ /* 0x000fce0000010000 */
.L_x_22:
[----:B------:R-:W-:Y:S05]  /*1340*/  BSYNC.RECONVERGENT B1 ;  /* 0x0000000000017941 */ /* 0x000fea0003800200 */
.L_x_12:
[----:B------:R-:W-:-:S04]  /*1350*/  HFMA2 R3, -RZ, RZ, 0, 0 ;  /* 0x00000000ff037431 */ /* 0x000fc800000001ff */
[----:B0-----:R-:W-:Y:S05]  /*1360*/  RET.REL.NODEC R2 `(_Z17rms_energy_kernelPKfS0_Pfiiiii) ;  /* 0xffffffec02247950 */ /* 0x001fea0003c3ffff */
.L_x_23:
[----:B------:R-:W-:-:S00]  /*1370*/  BRA `(.L_x_23) ;  /* 0xfffffffc00fc7947 */ /* 0x000fc0000383ffff */
[----:B------:R-:W-:-:S00]  /*1380*/  NOP ;  /* 0x0000000000007918 */ /* 0x000fc00000000000 */
[----:B------:R-:W-:-:S00]  /*1390*/  NOP ;  /* 0x0000000000007918 */ /* 0x000fc00000000000 */
[----:B------:R-:W-:-:S00]  /*13a0*/  NOP ;  /* 0x0000000000007918 */ /* 0x000fc00000000000 */
[----:B------:R-:W-:-:S00]  /*13b0*/  NOP ;  /* 0x0000000000007918 */ /* 0x000fc00000000000 */
[----:B------:R-:W-:-:S00]  /*13c0*/  NOP ;  /* 0x0000000000007918 */ /* 0x000fc00000000000 */
[----:B------:R-:W-:-:S00]  /*13d0*/  NOP ;  /* 0x0000000000007918 */ /* 0x000fc00000000000 */
[----:B------:R-:W-:-:S00]  /*13e0*/  NOP ;  /* 0x0000000000007918 */ /* 0x000fc00000000000 */
[----:B------:R-:W-:-:S00]  /*13f0*/  NOP ;  /* 0x0000000000007918 */ /* 0x000fc00000000000 */
.L_x_25:


//--------------------- .nv.shared.reserved.0     --------------------------
	.section	.nv.shared.reserved.0,"aw",@nobits
	.weak		__nv_reservedSMEM_offset_0_alias
	.size		__nv_reservedSMEM_offset_0_alias, 0, 64
	.other		__nv_reservedSMEM_offset_0_alias,@"STO_CUDA_RESERVED_SHARED STV_DEFAULT"
__nv_reservedSMEM_offset_0_alias:
	.zero		0
	.zero		64


//--------------------- .nv.constant0._Z17rms_energy_kernelPKfS0_Pfiiiii --------------------------
	.section	.nv.constant0._Z17rms_energy_kernelPKfS0_Pfiiiii,"a",@progbits
	.sectionflags	@""
	.align	4
.nv.constant0._Z17rms_energy_kernelPKfS0_Pfiiiii:
	.zero		940


//--------------------- SYMBOLS --------------------------

	.type		.nv.reservedSmem.offset0,@object
	.size		.nv.reservedSmem.offset0,0x4
